//
// Generated by NVIDIA NVVM Compiler
//
// Compiler Build ID: CL-36424714
// Cuda compilation tools, release 13.0, V13.0.88
// Based on NVVM 20.0.0
//

.version 9.0
.target sm_100
.address_size 64

	// .globl	_Z18calculation_kernelPfPhS0_iii

.visible .entry _Z18calculation_kernelPfPhS0_iii(
	.param .u64 .ptr .align 1 _Z18calculation_kernelPfPhS0_iii_param_0,
	.param .u64 .ptr .align 1 _Z18calculation_kernelPfPhS0_iii_param_1,
	.param .u64 .ptr .align 1 _Z18calculation_kernelPfPhS0_iii_param_2,
	.param .u32 _Z18calculation_kernelPfPhS0_iii_param_3,
	.param .u32 _Z18calculation_kernelPfPhS0_iii_param_4,
	.param .u32 _Z18calculation_kernelPfPhS0_iii_param_5
)
{
	.reg .pred 	%p<42>;
	.reg .b16 	%rs<16>;
	.reg .b32 	%r<133>;
	.reg .b32 	%f<110>;
	.reg .b64 	%rd<69>;

	ld.param.u64 	%rd4, [_Z18calculation_kernelPfPhS0_iii_param_0];
	ld.param.u64 	%rd5, [_Z18calculation_kernelPfPhS0_iii_param_1];
	ld.param.u64 	%rd3, [_Z18calculation_kernelPfPhS0_iii_param_2];
	ld.param.u32 	%r23, [_Z18calculation_kernelPfPhS0_iii_param_3];
	ld.param.u32 	%r24, [_Z18calculation_kernelPfPhS0_iii_param_4];
	ld.param.u32 	%r25, [_Z18calculation_kernelPfPhS0_iii_param_5];
	cvta.to.global.u64 	%rd1, %rd5;
	cvta.to.global.u64 	%rd2, %rd4;
	mov.u32 	%r26, %ctaid.y;
	mov.u32 	%r27, %ntid.y;
	mov.u32 	%r28, %tid.y;
	mad.lo.s32 	%r1, %r26, %r27, %r28;
	mov.u32 	%r29, %ctaid.x;
	mov.u32 	%r30, %ntid.x;
	mov.u32 	%r31, %tid.x;
	mad.lo.s32 	%r2, %r29, %r30, %r31;
	setp.eq.s32 	%p1, %r23, 0;
	mov.f32 	%f108, 0f00000000;
	@%p1 bra 	$L__BB0_14;
	cvt.rn.f32.s32 	%f19, %r2;
	cvt.rn.f32.s32 	%f20, %r23;
	mul.f32 	%f21, %f20, 0f3F000000;
	cvt.rmi.f32.f32 	%f22, %f21;
	sub.f32 	%f1, %f19, %f22;
	cvt.rn.f32.u32 	%f23, %r1;
	sub.f32 	%f2, %f23, %f22;
	add.s32 	%r3, %r24, -1;
	add.s32 	%r4, %r25, -1;
	and.b32  	%r5, %r23, 7;
	and.b32  	%r6, %r23, 3;
	and.b32  	%r7, %r23, -8;
	and.b32  	%r8, %r23, 1;
	mov.f32 	%f108, 0f00000000;
	mov.b32 	%r127, 0;
$L__BB0_2:
	setp.lt.u32 	%p2, %r23, 8;
	cvt.rn.f32.u32 	%f25, %r127;
	add.f32 	%f26, %f2, %f25;
	cvt.rzi.s32.f32 	%r34, %f26;
	setp.lt.s32 	%p3, %r34, 0;
	setp.lt.s32 	%p4, %r34, %r25;
	selp.b32 	%r35, %r34, %r4, %p4;
	selp.b32 	%r36, 0, %r35, %p3;
	mul.lo.s32 	%r10, %r127, %r23;
	mul.lo.s32 	%r11, %r36, %r24;
	mov.b32 	%r131, 0;
	@%p2 bra 	$L__BB0_5;
	add.s32 	%r129, %r10, 3;
	mov.b32 	%r128, 3;
$L__BB0_4:
	.pragma "nounroll";
	add.s32 	%r38, %r128, -3;
	cvt.rn.f32.u32 	%f27, %r38;
	add.f32 	%f28, %f1, %f27;
	cvt.rzi.s32.f32 	%r39, %f28;
	setp.lt.s32 	%p5, %r39, 0;
	setp.lt.s32 	%p6, %r39, %r24;
	selp.b32 	%r40, %r39, %r3, %p6;
	selp.b32 	%r41, 0, %r40, %p5;
	add.s32 	%r42, %r129, -3;
	mul.wide.u32 	%rd6, %r42, 4;
	add.s64 	%rd7, %rd2, %rd6;
	ld.global.f32 	%f29, [%rd7];
	add.s32 	%r43, %r41, %r11;
	cvt.s64.s32 	%rd8, %r43;
	add.s64 	%rd9, %rd1, %rd8;
	ld.global.u8 	%rs1, [%rd9];
	cvt.rn.f32.u16 	%f30, %rs1;
	fma.rn.f32 	%f31, %f29, %f30, %f108;
	add.s32 	%r44, %r128, -2;
	cvt.rn.f32.u32 	%f32, %r44;
	add.f32 	%f33, %f1, %f32;
	cvt.rzi.s32.f32 	%r45, %f33;
	setp.lt.s32 	%p7, %r45, 0;
	setp.lt.s32 	%p8, %r45, %r24;
	selp.b32 	%r46, %r45, %r3, %p8;
	selp.b32 	%r47, 0, %r46, %p7;
	add.s32 	%r48, %r129, -2;
	mul.wide.u32 	%rd10, %r48, 4;
	add.s64 	%rd11, %rd2, %rd10;
	ld.global.f32 	%f34, [%rd11];
	add.s32 	%r49, %r47, %r11;
	cvt.s64.s32 	%rd12, %r49;
	add.s64 	%rd13, %rd1, %rd12;
	ld.global.u8 	%rs2, [%rd13];
	cvt.rn.f32.u16 	%f35, %rs2;
	fma.rn.f32 	%f36, %f34, %f35, %f31;
	add.s32 	%r50, %r128, -1;
	cvt.rn.f32.u32 	%f37, %r50;
	add.f32 	%f38, %f1, %f37;
	cvt.rzi.s32.f32 	%r51, %f38;
	setp.lt.s32 	%p9, %r51, 0;
	setp.lt.s32 	%p10, %r51, %r24;
	selp.b32 	%r52, %r51, %r3, %p10;
	selp.b32 	%r53, 0, %r52, %p9;
	add.s32 	%r54, %r129, -1;
	mul.wide.u32 	%rd14, %r54, 4;
	add.s64 	%rd15, %rd2, %rd14;
	ld.global.f32 	%f39, [%rd15];
	add.s32 	%r55, %r53, %r11;
	cvt.s64.s32 	%rd16, %r55;
	add.s64 	%rd17, %rd1, %rd16;
	ld.global.u8 	%rs3, [%rd17];
	cvt.rn.f32.u16 	%f40, %rs3;
	fma.rn.f32 	%f41, %f39, %f40, %f36;
	cvt.rn.f32.u32 	%f42, %r128;
	add.f32 	%f43, %f1, %f42;
	cvt.rzi.s32.f32 	%r56, %f43;
	setp.lt.s32 	%p11, %r56, 0;
	setp.lt.s32 	%p12, %r56, %r24;
	selp.b32 	%r57, %r56, %r3, %p12;
	selp.b32 	%r58, 0, %r57, %p11;
	add.s32 	%r59, %r129, 4;
	mul.wide.u32 	%rd18, %r129, 4;
	add.s64 	%rd19, %rd2, %rd18;
	ld.global.f32 	%f44, [%rd19];
	add.s32 	%r60, %r58, %r11;
	cvt.s64.s32 	%rd20, %r60;
	add.s64 	%rd21, %rd1, %rd20;
	ld.global.u8 	%rs4, [%rd21];
	cvt.rn.f32.u16 	%f45, %rs4;
	fma.rn.f32 	%f46, %f44, %f45, %f41;
	add.s32 	%r61, %r128, 1;
	cvt.rn.f32.u32 	%f47, %r61;
	add.f32 	%f48, %f1, %f47;
	cvt.rzi.s32.f32 	%r62, %f48;
	setp.lt.s32 	%p13, %r62, 0;
	setp.lt.s32 	%p14, %r62, %r24;
	selp.b32 	%r63, %r62, %r3, %p14;
	selp.b32 	%r64, 0, %r63, %p13;
	add.s32 	%r65, %r129, 1;
	mul.wide.u32 	%rd22, %r65, 4;
	add.s64 	%rd23, %rd2, %rd22;
	ld.global.f32 	%f49, [%rd23];
	add.s32 	%r66, %r64, %r11;
	cvt.s64.s32 	%rd24, %r66;
	add.s64 	%rd25, %rd1, %rd24;
	ld.global.u8 	%rs5, [%rd25];
	cvt.rn.f32.u16 	%f50, %rs5;
	fma.rn.f32 	%f51, %f49, %f50, %f46;
	add.s32 	%r67, %r128, 2;
	cvt.rn.f32.u32 	%f52, %r67;
	add.f32 	%f53, %f1, %f52;
	cvt.rzi.s32.f32 	%r68, %f53;
	setp.lt.s32 	%p15, %r68, 0;
	setp.lt.s32 	%p16, %r68, %r24;
	selp.b32 	%r69, %r68, %r3, %p16;
	selp.b32 	%r70, 0, %r69, %p15;
	add.s32 	%r71, %r129, 2;
	mul.wide.u32 	%rd26, %r71, 4;
	add.s64 	%rd27, %rd2, %rd26;
	ld.global.f32 	%f54, [%rd27];
	add.s32 	%r72, %r70, %r11;
	cvt.s64.s32 	%rd28, %r72;
	add.s64 	%rd29, %rd1, %rd28;
	ld.global.u8 	%rs6, [%rd29];
	cvt.rn.f32.u16 	%f55, %rs6;
	fma.rn.f32 	%f56, %f54, %f55, %f51;
	add.s32 	%r73, %r128, 3;
	cvt.rn.f32.u32 	%f57, %r73;
	add.f32 	%f58, %f1, %f57;
	cvt.rzi.s32.f32 	%r74, %f58;
	setp.lt.s32 	%p17, %r74, 0;
	setp.lt.s32 	%p18, %r74, %r24;
	selp.b32 	%r75, %r74, %r3, %p18;
	selp.b32 	%r76, 0, %r75, %p17;
	add.s32 	%r77, %r129, 3;
	mul.wide.u32 	%rd30, %r77, 4;
	add.s64 	%rd31, %rd2, %rd30;
	ld.global.f32 	%f59, [%rd31];
	add.s32 	%r78, %r76, %r11;
	cvt.s64.s32 	%rd32, %r78;
	add.s64 	%rd33, %rd1, %rd32;
	ld.global.u8 	%rs7, [%rd33];
	cvt.rn.f32.u16 	%f60, %rs7;
	fma.rn.f32 	%f61, %f59, %f60, %f56;
	add.s32 	%r79, %r128, 4;
	cvt.rn.f32.u32 	%f62, %r79;
	add.f32 	%f63, %f1, %f62;
	cvt.rzi.s32.f32 	%r80, %f63;
	setp.lt.s32 	%p19, %r80, 0;
	setp.lt.s32 	%p20, %r80, %r24;
	selp.b32 	%r81, %r80, %r3, %p20;
	selp.b32 	%r82, 0, %r81, %p19;
	mul.wide.u32 	%rd34, %r59, 4;
	add.s64 	%rd35, %rd2, %rd34;
	ld.global.f32 	%f64, [%rd35];
	add.s32 	%r83, %r82, %r11;
	cvt.s64.s32 	%rd36, %r83;
	add.s64 	%rd37, %rd1, %rd36;
	ld.global.u8 	%rs8, [%rd37];
	cvt.rn.f32.u16 	%f65, %rs8;
	fma.rn.f32 	%f108, %f64, %f65, %f61;
	add.s32 	%r129, %r129, 8;
	add.s32 	%r16, %r128, 8;
	add.s32 	%r84, %r128, 5;
	setp.ne.s32 	%p21, %r84, %r7;
	mov.u32 	%r128, %r16;
	mov.u32 	%r131, %r7;
	@%p21 bra 	$L__BB0_4;
$L__BB0_5:
	setp.eq.s32 	%p22, %r5, 0;
	@%p22 bra 	$L__BB0_13;
	add.s32 	%r85, %r5, -1;
	setp.lt.u32 	%p23, %r85, 3;
	@%p23 bra 	$L__BB0_8;
	cvt.rn.f32.u32 	%f67, %r131;
	add.f32 	%f68, %f1, %f67;
	cvt.rzi.s32.f32 	%r86, %f68;
	setp.lt.s32 	%p24, %r86, 0;
	setp.lt.s32 	%p25, %r86, %r24;
	selp.b32 	%r87, %r86, %r3, %p25;
	selp.b32 	%r88, 0, %r87, %p24;
	add.s32 	%r89, %r131, %r10;
	mul.wide.u32 	%rd38, %r89, 4;
	add.s64 	%rd39, %rd2, %rd38;
	ld.global.f32 	%f69, [%rd39];
	add.s32 	%r90, %r88, %r11;
	cvt.s64.s32 	%rd40, %r90;
	add.s64 	%rd41, %rd1, %rd40;
	ld.global.u8 	%rs9, [%rd41];
	cvt.rn.f32.u16 	%f70, %rs9;
	fma.rn.f32 	%f71, %f69, %f70, %f108;
	add.s32 	%r91, %r131, 1;
	cvt.rn.f32.u32 	%f72, %r91;
	add.f32 	%f73, %f1, %f72;
	cvt.rzi.s32.f32 	%r92, %f73;
	setp.lt.s32 	%p26, %r92, 0;
	setp.lt.s32 	%p27, %r92, %r24;
	selp.b32 	%r93, %r92, %r3, %p27;
	selp.b32 	%r94, 0, %r93, %p26;
	add.s32 	%r95, %r89, 1;
	mul.wide.u32 	%rd42, %r95, 4;
	add.s64 	%rd43, %rd2, %rd42;
	ld.global.f32 	%f74, [%rd43];
	add.s32 	%r96, %r94, %r11;
	cvt.s64.s32 	%rd44, %r96;
	add.s64 	%rd45, %rd1, %rd44;
	ld.global.u8 	%rs10, [%rd45];
	cvt.rn.f32.u16 	%f75, %rs10;
	fma.rn.f32 	%f76, %f74, %f75, %f71;
	add.s32 	%r97, %r131, 2;
	cvt.rn.f32.u32 	%f77, %r97;
	add.f32 	%f78, %f1, %f77;
	cvt.rzi.s32.f32 	%r98, %f78;
	setp.lt.s32 	%p28, %r98, 0;
	setp.lt.s32 	%p29, %r98, %r24;
	selp.b32 	%r99, %r98, %r3, %p29;
	selp.b32 	%r100, 0, %r99, %p28;
	add.s32 	%r101, %r89, 2;
	mul.wide.u32 	%rd46, %r101, 4;
	add.s64 	%rd47, %rd2, %rd46;
	ld.global.f32 	%f79, [%rd47];
	add.s32 	%r102, %r100, %r11;
	cvt.s64.s32 	%rd48, %r102;
	add.s64 	%rd49, %rd1, %rd48;
	ld.global.u8 	%rs11, [%rd49];
	cvt.rn.f32.u16 	%f80, %rs11;
	fma.rn.f32 	%f81, %f79, %f80, %f76;
	add.s32 	%r103, %r131, 3;
	cvt.rn.f32.u32 	%f82, %r103;
	add.f32 	%f83, %f1, %f82;
	cvt.rzi.s32.f32 	%r104, %f83;
	setp.lt.s32 	%p30, %r104, 0;
	setp.lt.s32 	%p31, %r104, %r24;
	selp.b32 	%r105, %r104, %r3, %p31;
	selp.b32 	%r106, 0, %r105, %p30;
	add.s32 	%r107, %r89, 3;
	mul.wide.u32 	%rd50, %r107, 4;
	add.s64 	%rd51, %rd2, %rd50;
	ld.global.f32 	%f84, [%rd51];
	add.s32 	%r108, %r106, %r11;
	cvt.s64.s32 	%rd52, %r108;
	add.s64 	%rd53, %rd1, %rd52;
	ld.global.u8 	%rs12, [%rd53];
	cvt.rn.f32.u16 	%f85, %rs12;
	fma.rn.f32 	%f108, %f84, %f85, %f81;
	add.s32 	%r131, %r131, 4;
$L__BB0_8:
	setp.eq.s32 	%p32, %r6, 0;
	@%p32 bra 	$L__BB0_13;
	setp.eq.s32 	%p33, %r6, 1;
	@%p33 bra 	$L__BB0_11;
	cvt.rn.f32.u32 	%f87, %r131;
	add.f32 	%f88, %f1, %f87;
	cvt.rzi.s32.f32 	%r109, %f88;
	setp.lt.s32 	%p34, %r109, 0;
	setp.lt.s32 	%p35, %r109, %r24;
	selp.b32 	%r110, %r109, %r3, %p35;
	selp.b32 	%r111, 0, %r110, %p34;
	add.s32 	%r112, %r131, %r10;
	mul.wide.u32 	%rd54, %r112, 4;
	add.s64 	%rd55, %rd2, %rd54;
	ld.global.f32 	%f89, [%rd55];
	add.s32 	%r113, %r111, %r11;
	cvt.s64.s32 	%rd56, %r113;
	add.s64 	%rd57, %rd1, %rd56;
	ld.global.u8 	%rs13, [%rd57];
	cvt.rn.f32.u16 	%f90, %rs13;
	fma.rn.f32 	%f91, %f89, %f90, %f108;
	add.s32 	%r114, %r131, 1;
	cvt.rn.f32.u32 	%f92, %r114;
	add.f32 	%f93, %f1, %f92;
	cvt.rzi.s32.f32 	%r115, %f93;
	setp.lt.s32 	%p36, %r115, 0;
	setp.lt.s32 	%p37, %r115, %r24;
	selp.b32 	%r116, %r115, %r3, %p37;
	selp.b32 	%r117, 0, %r116, %p36;
	add.s32 	%r118, %r112, 1;
	mul.wide.u32 	%rd58, %r118, 4;
	add.s64 	%rd59, %rd2, %rd58;
	ld.global.f32 	%f94, [%rd59];
	add.s32 	%r119, %r117, %r11;
	cvt.s64.s32 	%rd60, %r119;
	add.s64 	%rd61, %rd1, %rd60;
	ld.global.u8 	%rs14, [%rd61];
	cvt.rn.f32.u16 	%f95, %rs14;
	fma.rn.f32 	%f108, %f94, %f95, %f91;
	add.s32 	%r131, %r131, 2;
$L__BB0_11:
	setp.eq.s32 	%p38, %r8, 0;
	@%p38 bra 	$L__BB0_13;
	cvt.rn.f32.u32 	%f96, %r131;
	add.f32 	%f97, %f1, %f96;
	cvt.rzi.s32.f32 	%r120, %f97;
	setp.lt.s32 	%p39, %r120, 0;
	setp.lt.s32 	%p40, %r120, %r24;
	selp.b32 	%r121, %r120, %r3, %p40;
	selp.b32 	%r122, 0, %r121, %p39;
	add.s32 	%r123, %r131, %r10;
	mul.wide.u32 	%rd62, %r123, 4;
	add.s64 	%rd63, %rd2, %rd62;
	ld.global.f32 	%f98, [%rd63];
	add.s32 	%r124, %r122, %r11;
	cvt.s64.s32 	%rd64, %r124;
	add.s64 	%rd65, %rd1, %rd64;
	ld.global.u8 	%rs15, [%rd65];
	cvt.rn.f32.u16 	%f99, %rs15;
	fma.rn.f32 	%f108, %f98, %f99, %f108;
$L__BB0_13:
	add.s32 	%r127, %r127, 1;
	setp.ne.s32 	%p41, %r127, %r23;
	@%p41 bra 	$L__BB0_2;
$L__BB0_14:
	cvta.to.global.u64 	%rd66, %rd3;
	cvt.rzi.u32.f32 	%r125, %f108;
	mad.lo.s32 	%r126, %r24, %r1, %r2;
	cvt.s64.s32 	%rd67, %r126;
	add.s64 	%rd68, %rd66, %rd67;
	st.global.u8 	[%rd68], %r125;
	ret;

}


// ===== COMPILED SASS (sm_100) =====

	.target	sm_100

	.elftype	@"ET_EXEC"


//--------------------- .note.nv.tkinfo           --------------------------
	.section	.note.nv.tkinfo,"",@"SHT_NOTE"
	.sectionflags	@"SHF_NOTE_NV_TKINFO"
	.tkinfo
        /*0018*/ 	.word	0x00000002
        /*0030*/ 	.string	""
        /*0030*/ 	.string	"ptxas"
        /*0030*/ 	.string	"Cuda compilation tools, release 13.0, V13.0.88"
        /*0030*/ 	.string	"Build cuda_13.0.r13.0/compiler.36424714_0"
        /*0030*/ 	.string	"-arch sm_100 -m 64 "



//--------------------- .note.nv.cuinfo           --------------------------
	.section	.note.nv.cuinfo,"",@"SHT_NOTE"
	.sectionflags	@"SHF_NOTE_NV_CUINFO"
        /*0018*/ 	.short	0x0002
        /*001a*/ 	.short	0x0064
        /*001c*/ 	.short	0x0082
	.zero		2


//--------------------- .nv.info                  --------------------------
	.section	.nv.info,"",@"SHT_CUDA_INFO"
	.align	4


	//----- nvinfo : EIATTR_REGCOUNT
	.align		4
        /*0000*/ 	.byte	0x04, 0x2f
        /*0002*/ 	.short	(.L_1 - .L_0)
	.align		4
.L_0:
        /*0004*/ 	.word	index@(_Z18calculation_kernelPfPhS0_iii)
        /*0008*/ 	.word	0x00000020


	//----- nvinfo : EIATTR_FRAME_SIZE
	.align		4
.L_1:
        /*000c*/ 	.byte	0x04, 0x11
        /*000e*/ 	.short	(.L_3 - .L_2)
	.align		4
.L_2:
        /*0010*/ 	.word	index@(_Z18calculation_kernelPfPhS0_iii)
        /*0014*/ 	.word	0x00000000


	//----- nvinfo : EIATTR_MIN_STACK_SIZE
	.align		4
.L_3:
        /*0018*/ 	.byte	0x04, 0x12
        /*001a*/ 	.short	(.L_5 - .L_4)
	.align		4
.L_4:
        /*001c*/ 	.word	index@(_Z18calculation_kernelPfPhS0_iii)
        /*0020*/ 	.word	0x00000000
.L_5:


//--------------------- .nv.compat                --------------------------
	.section	.nv.compat,"",@"SHT_CUDA_COMPAT_INFO"
	.align	4
        /*0000*/ 	.byte	0x02, 0x09, 0x00, 0x00, 0x02, 0x02, 0x01, 0x00, 0x02, 0x05, 0x05, 0x00, 0x03, 0x07, 0x01, 0x01
        /*0010*/ 	.byte	0x02, 0x03, 0x00, 0x00, 0x02, 0x06, 0x01, 0x00, 0x04, 0x0b, 0x08, 0x00, 0x09, 0x00, 0x00, 0x00
        /*0020*/ 	.byte	0x00, 0x00, 0x00, 0x00


//--------------------- .nv.info._Z18calculation_kernelPfPhS0_iii --------------------------
	.section	.nv.info._Z18calculation_kernelPfPhS0_iii,"",@"SHT_CUDA_INFO"
	.sectionflags	@""
	.align	4


	//----- nvinfo : EIATTR_CUDA_API_VERSION
	.align		4
        /*0000*/ 	.byte	0x04, 0x37
        /*0002*/ 	.short	(.L_7 - .L_6)
.L_6:
        /*0004*/ 	.word	0x00000082


	//----- nvinfo : EIATTR_KPARAM_INFO
	.align		4
.L_7:
        /*0008*/ 	.byte	0x04, 0x17
        /*000a*/ 	.short	(.L_9 - .L_8)
.L_8:
        /*000c*/ 	.word	0x00000000
        /*0010*/ 	.short	0x0005
        /*0012*/ 	.short	0x0020
        /*0014*/ 	.byte	0x00, 0xf0, 0x11, 0x00


	//----- nvinfo : EIATTR_KPARAM_INFO
	.align		4
.L_9:
        /*0018*/ 	.byte	0x04, 0x17
        /*001a*/ 	.short	(.L_11 - .L_10)
.L_10:
        /*001c*/ 	.word	0x00000000
        /*0020*/ 	.short	0x0004
        /*0022*/ 	.short	0x001c
        /*0024*/ 	.byte	0x00, 0xf0, 0x11, 0x00


	//----- nvinfo : EIATTR_KPARAM_INFO
	.align		4
.L_11:
        /*0028*/ 	.byte	0x04, 0x17
        /*002a*/ 	.short	(.L_13 - .L_12)
.L_12:
        /*002c*/ 	.word	0x00000000
        /*0030*/ 	.short	0x0003
        /*0032*/ 	.short	0x0018
        /*0034*/ 	.byte	0x00, 0xf0, 0x11, 0x00


	//----- nvinfo : EIATTR_KPARAM_INFO
	.align		4
.L_13:
        /*0038*/ 	.byte	0x04, 0x17
        /*003a*/ 	.short	(.L_15 - .L_14)
.L_14:
        /*003c*/ 	.word	0x00000000
        /*0040*/ 	.short	0x0002
        /*0042*/ 	.short	0x0010
        /*0044*/ 	.byte	0x00, 0xf5, 0x21, 0x00


	//----- nvinfo : EIATTR_KPARAM_INFO
	.align		4
.L_15:
        /*0048*/ 	.byte	0x04, 0x17
        /*004a*/ 	.short	(.L_17 - .L_16)
.L_16:
        /*004c*/ 	.word	0x00000000
        /*0050*/ 	.short	0x0001
        /*0052*/ 	.short	0x0008
        /*0054*/ 	.byte	0x00, 0xf5, 0x21, 0x00


	//----- nvinfo : EIATTR_KPARAM_INFO
	.align		4
.L_17:
        /*0058*/ 	.byte	0x04, 0x17
        /*005a*/ 	.short	(.L_19 - .L_18)
.L_18:
        /*005c*/ 	.word	0x00000000
        /*0060*/ 	.short	0x0000
        /*0062*/ 	.short	0x0000
        /*0064*/ 	.byte	0x00, 0xf5, 0x21, 0x00


	//----- nvinfo : EIATTR_SPARSE_MMA_MASK
	.align		4
.L_19:
        /*0068*/ 	.byte	0x03, 0x50
        /*006a*/ 	.short	0x0000


	//----- nvinfo : EIATTR_MAXREG_COUNT
	.align		4
        /*006c*/ 	.byte	0x03, 0x1b
        /*006e*/ 	.short	0x00ff


	//----- nvinfo : EIATTR_MERCURY_ISA_VERSION
	.align		4
        /*0070*/ 	.byte	0x03, 0x5f
        /*0072*/ 	.short	0x0101


	//----- nvinfo : EIATTR_VRC_CTA_INIT_COUNT
	.align		4
        /*0074*/ 	.byte	0x02, 0x4a
	.zero		1
	.zero		1


	//----- nvinfo : EIATTR_EXIT_INSTR_OFFSETS
	.align		4
        /*0078*/ 	.byte	0x04, 0x1c
        /*007a*/ 	.short	(.L_21 - .L_20)


	//   ....[0]....
.L_20:
        /*007c*/ 	.word	0x00001500


	//----- nvinfo : EIATTR_CBANK_PARAM_SIZE
	.align		4
.L_21:
        /*0080*/ 	.byte	0x03, 0x19
        /*0082*/ 	.short	0x0024


	//----- nvinfo : EIATTR_PARAM_CBANK
	.align		4
        /*0084*/ 	.byte	0x04, 0x0a
        /*0086*/ 	.short	(.L_23 - .L_22)
	.align		4
.L_22:
        /*0088*/ 	.word	index@(.nv.constant0._Z18calculation_kernelPfPhS0_iii)
        /*008c*/ 	.short	0x0380
        /*008e*/ 	.short	0x0024


	//----- nvinfo : EIATTR_SW_WAR
	.align		4
.L_23:
        /*0090*/ 	.byte	0x04, 0x36
        /*0092*/ 	.short	(.L_25 - .L_24)
.L_24:
        /*0094*/ 	.word	0x00000008
.L_25:


//--------------------- .nv.callgraph             --------------------------
	.section	.nv.callgraph,"",@"SHT_CUDA_CALLGRAPH"
	.align	4
	.sectionentsize	8
	.align		4
        /*0000*/ 	.word	0x00000000
	.align		4
        /*0004*/ 	.word	0xffffffff
	.align		4
        /*0008*/ 	.word	0x00000000
	.align		4
        /*000c*/ 	.word	0xfffffffe
	.align		4
        /*0010*/ 	.word	0x00000000
	.align		4
        /*0014*/ 	.word	0xfffffffd
	.align		4
        /*0018*/ 	.word	0x00000000
	.align		4
        /*001c*/ 	.word	0xfffffffc


//--------------------- .text._Z18calculation_kernelPfPhS0_iii --------------------------
	.section	.text._Z18calculation_kernelPfPhS0_iii,"ax",@progbits
	.align	128
        .global         _Z18calculation_kernelPfPhS0_iii
        .type           _Z18calculation_kernelPfPhS0_iii,@function
        .size           _Z18calculation_kernelPfPhS0_iii,(.L_x_8 - _Z18calculation_kernelPfPhS0_iii)
        .other          _Z18calculation_kernelPfPhS0_iii,@"STO_CUDA_ENTRY STV_DEFAULT"
_Z18calculation_kernelPfPhS0_iii:
.text._Z18calculation_kernelPfPhS0_iii:
[----:B------:R-:W-:Y:S01]  /*0000*/  LDC R1, c[0x0][0x37c] ;  /* 0x0000df00ff017b82 */ /* 0x000fe20000000800 */
[----:B------:R-:W0:Y:S01]  /*0010*/  S2R R3, SR_TID.Y ;  /* 0x0000000000037919 */ /* 0x000e220000002200 */
[----:B------:R-:W1:Y:S06]  /*0020*/  LDCU UR7, c[0x0][0x398] ;  /* 0x00007300ff0777ac */ /* 0x000e6c0008000800 */
[----:B------:R-:W0:Y:S01]  /*0030*/  S2UR UR4, SR_CTAID.Y ;  /* 0x00000000000479c3 */ /* 0x000e220000002600 */
[----:B------:R-:W-:Y:S01]  /*0040*/  IMAD.MOV.U32 R16, RZ, RZ, RZ ;  /* 0x000000ffff107224 */ /* 0x000fe200078e00ff */
[----:B------:R-:W2:Y:S01]  /*0050*/  S2R R5, SR_TID.X ;  /* 0x0000000000057919 */ /* 0x000ea20000002100 */
[----:B------:R-:W3:Y:S05]  /*0060*/  LDCU.64 UR14, c[0x0][0x358] ;  /* 0x00006b00ff0e77ac */ /* 0x000eea0008000a00 */
[----:B------:R-:W0:Y:S08]  /*0070*/  LDC R0, c[0x0][0x364] ;  /* 0x0000d900ff007b82 */ /* 0x000e300000000800 */
[----:B------:R-:W2:Y:S01]  /*0080*/  S2UR UR5, SR_CTAID.X ;  /* 0x00000000000579c3 */ /* 0x000ea20000002500 */
[----:B-1----:R-:W-:-:S07]  /*0090*/  UISETP.NE.AND UP0, UPT, UR7, URZ, UPT ;  /* 0x000000ff0700728c */ /* 0x002fce000bf05270 */
[----:B------:R-:W2:Y:S01]  /*00a0*/  LDC R2, c[0x0][0x360] ;  /* 0x0000d800ff027b82 */ /* 0x000ea20000000800 */
[----:B0-----:R-:W-:Y:S02]  /*00b0*/  IMAD R0, R0, UR4, R3 ;  /* 0x0000000400007c24 */ /* 0x001fe4000f8e0203 */
[----:B--2---:R-:W-:Y:S01]  /*00c0*/  IMAD R3, R2, UR5, R5 ;  /* 0x0000000502037c24 */ /* 0x004fe2000f8e0205 */
[----:B---3--:R-:W-:Y:S06]  /*00d0*/  BRA.U !UP0, `(.L_x_0) ;  /* 0x0000001108ec7547 */ /* 0x008fec000b800000 */
[----:B------:R-:W-:Y:S01]  /*00e0*/  I2FP.F32.S32 R2, UR7 ;  /* 0x0000000700027c45 */ /* 0x000fe20008201400 */
[----:B------:R-:W0:Y:S01]  /*00f0*/  LDCU UR5, c[0x0][0x39c] ;  /* 0x00007380ff0577ac */ /* 0x000e220008000800 */
[----:B------:R-:W-:Y:S01]  /*0100*/  I2FP.F32.S32 R4, R3 ;  /* 0x0000000300047245 */ /* 0x000fe20000201400 */
[----:B------:R-:W-:Y:S01]  /*0110*/  IMAD.MOV.U32 R16, RZ, RZ, RZ ;  /* 0x000000ffff107224 */ /* 0x000fe200078e00ff */
[----:B------:R-:W-:Y:S01]  /*0120*/  I2FP.F32.U32 R6, R0 ;  /* 0x0000000000067245 */ /* 0x000fe20000201000 */
[----:B------:R-:W-:Y:S01]  /*0130*/  FMUL R2, R2, 0.5 ;  /* 0x3f00000002027820 */ /* 0x000fe20000400000 */
[----:B------:R-:W1:Y:S03]  /*0140*/  LDCU UR6, c[0x0][0x3a0] ;  /* 0x00007400ff0677ac */ /* 0x000e660008000800 */
[----:B------:R-:W2:Y:S01]  /*0150*/  FRND.FLOOR R5, R2 ;  /* 0x0000000200057307 */ /* 0x000ea20000205000 */
[----:B------:R-:W-:-:S02]  /*0160*/  ULOP3.LUT UR9, UR7, 0x7, URZ, 0xc0, !UPT ;  /* 0x0000000707097892 */ /* 0x000fc4000f8ec0ff */
[----:B------:R-:W-:Y:S02]  /*0170*/  ULOP3.LUT UR10, UR7, 0x3, URZ, 0xc0, !UPT ;  /* 0x00000003070a7892 */ /* 0x000fe4000f8ec0ff */
[----:B------:R-:W-:Y:S01]  /*0180*/  ULOP3.LUT UR7, UR7, 0xfffffff8, URZ, 0xc0, !UPT ;  /* 0xfffffff807077892 */ /* 0x000fe2000f8ec0ff */
[----:B------:R-:W-:Y:S01]  /*0190*/  UMOV UR4, URZ ;  /* 0x000000ff00047c82 */ /* 0x000fe20008000000 */
[----:B0-----:R-:W-:Y:S01]  /*01a0*/  UIADD3 UR5, UPT, UPT, UR5, -0x1, URZ ;  /* 0xffffffff05057890 */ /* 0x001fe2000fffe0ff */
[----:B--2---:R-:W-:Y:S01]  /*01b0*/  FADD R4, R4, -R5 ;  /* 0x8000000504047221 */ /* 0x004fe20000000000 */
[----:B------:R-:W-:Y:S01]  /*01c0*/  FADD R5, -R5, R6 ;  /* 0x0000000605057221 */ /* 0x000fe20000000100 */
[----:B-1----:R-:W-:-:S12]  /*01d0*/  UIADD3 UR6, UPT, UPT, UR6, -0x1, URZ ;  /* 0xffffffff06067890 */ /* 0x002fd8000fffe0ff */
.L_x_6:
[----:B------:R-:W0:Y:S01]  /*01e0*/  LDC R6, c[0x0][0x398] ;  /* 0x0000e600ff067b82 */ /* 0x000e220000000800 */
[----:B------:R-:W-:Y:S01]  /*01f0*/  I2FP.F32.U32 R2, UR4 ;  /* 0x0000000400027c45 */ /* 0x000fe20008201000 */
[----:B------:R-:W1:Y:S01]  /*0200*/  LDCU UR8, c[0x0][0x3a0] ;  /* 0x00007400ff0877ac */ /* 0x000e620008000800 */
[----:B------:R-:W-:-:S03]  /*0210*/  IMAD.U32 R7, RZ, RZ, UR4 ;  /* 0x00000004ff077e24 */ /* 0x000fc6000f8e00ff */
[----:B------:R-:W-:Y:S01]  /*0220*/  FADD R9, R5, R2 ;  /* 0x0000000205097221 */ /* 0x000fe20000000000 */
[----:B------:R-:W-:Y:S01]  /*0230*/  UIADD3 UR4, UPT, UPT, UR4, 0x1, URZ ;  /* 0x0000000104047890 */ /* 0x000fe2000fffe0ff */
[----:B------:R-:W-:-:S04]  /*0240*/  IMAD.MOV.U32 R2, RZ, RZ, RZ ;  /* 0x000000ffff027224 */ /* 0x000fc800078e00ff */
[----:B------:R-:W1:Y:S01]  /*0250*/  F2I.TRUNC.NTZ R9, R9 ;  /* 0x0000000900097305 */ /* 0x000e62000020f100 */
[C---:B0-----:R-:W-:Y:S02]  /*0260*/  ISETP.GE.U32.AND P3, PT, R6.reuse, 0x8, PT ;  /* 0x000000080600780c */ /* 0x041fe40003f66070 */
[----:B------:R-:W-:Y:S02]  /*0270*/  ISETP.NE.AND P0, PT, R6, UR4, PT ;  /* 0x0000000406007c0c */ /* 0x000fe4000bf05270 */
[C---:B-1----:R-:W-:Y:S02]  /*0280*/  ISETP.GE.AND P2, PT, R9.reuse, UR8, PT ;  /* 0x0000000809007c0c */ /* 0x042fe4000bf46270 */
[C---:B------:R-:W-:Y:S02]  /*0290*/  ISETP.GE.AND P1, PT, R9.reuse, RZ, PT ;  /* 0x000000ff0900720c */ /* 0x040fe40003f26270 */
[----:B------:R-:W-:-:S04]  /*02a0*/  SEL R8, R9, UR6, !P2 ;  /* 0x0000000609087c07 */ /* 0x000fc8000d000000 */
[----:B------:R-:W-:Y:S01]  /*02b0*/  SEL R8, R8, RZ, P1 ;  /* 0x000000ff08087207 */ /* 0x000fe20000800000 */
[----:B------:R-:W-:Y:S06]  /*02c0*/  @!P3 BRA `(.L_x_1) ;  /* 0x000000080044b947 */ /* 0x000fec0003800000 */
[----:B------:R-:W0:Y:S01]  /*02d0*/  LDC.64 R12, c[0x0][0x380] ;  /* 0x0000e000ff0c7b82 */ /* 0x000e220000000a00 */
[----:B------:R-:W-:Y:S01]  /*02e0*/  IMAD R2, R7, R6, 0x3 ;  /* 0x0000000307027424 */ /* 0x000fe200078e0206 */
[----:B------:R-:W1:Y:S01]  /*02f0*/  LDCU UR13, c[0x0][0x39c] ;  /* 0x00007380ff0d77ac */ /* 0x000e620008000800 */
[----:B------:R-:W2:Y:S01]  /*0300*/  LDCU.64 UR16, c[0x0][0x388] ;  /* 0x00007100ff1077ac */ /* 0x000ea20008000a00 */
[----:B------:R-:W-:-:S05]  /*0310*/  UMOV UR8, 0x3 ;  /* 0x0000000300087882 */ /* 0x000fca0000000000 */
.L_x_2:
[----:B------:R-:W-:-:S06]  /*0320*/  UIADD3 UR11, UPT, UPT, UR8, -0x3, URZ ;  /* 0xfffffffd080b7890 */ /* 0x000fcc000fffe0ff */
[----:B------:R-:W-:-:S05]  /*0330*/  I2FP.F32.U32 R9, UR11 ;  /* 0x0000000b00097c45 */ /* 0x000fca0008201000 */
[----:B------:R-:W-:-:S06]  /*0340*/  FADD R9, R4, R9 ;  /* 0x0000000904097221 */ /* 0x000fcc0000000000 */
[----:B------:R-:W1:Y:S02]  /*0350*/  F2I.TRUNC.NTZ R9, R9 ;  /* 0x0000000900097305 */ /* 0x000e64000020f100 */
[C---:B-1----:R-:W-:Y:S02]  /*0360*/  ISETP.GE.AND P2, PT, R9.reuse, UR13, PT ;  /* 0x0000000d09007c0c */ /* 0x042fe4000bf46270 */
[C---:B------:R-:W-:Y:S02]  /*0370*/  ISETP.GE.AND P1, PT, R9.reuse, RZ, PT ;  /* 0x000000ff0900720c */ /* 0x040fe40003f26270 */
[----:B------:R-:W-:-:S04]  /*0380*/  SEL R10, R9, UR5, !P2 ;  /* 0x00000005090a7c07 */ /* 0x000fc8000d000000 */
[----:B------:R-:W-:-:S05]  /*0390*/  SEL R11, R10, RZ, P1 ;  /* 0x000000ff0a0b7207 */ /* 0x000fca0000800000 */
[----:B------:R-:W-:Y:S02]  /*03a0*/  IMAD R10, R8, UR13, R11 ;  /* 0x0000000d080a7c24 */ /* 0x000fe4000f8e020b */
[----:B------:R-:W-:-:S03]  /*03b0*/  VIADD R11, R2, 0xfffffffd ;  /* 0xfffffffd020b7836 */ /* 0x000fc60000000000 */
[----:B--2---:R-:W-:-:S04]  /*03c0*/  IADD3 R14, P1, PT, R10, UR16, RZ ;  /* 0x000000100a0e7c10 */ /* 0x004fc8000ff3e0ff */
[----:B------:R-:W-:Y:S01]  /*03d0*/  LEA.HI.X.SX32 R15, R10, UR17, 0x1, P1 ;  /* 0x000000110a0f7c11 */ /* 0x000fe200088f0eff */
[----:B0-----:R-:W-:-:S04]  /*03e0*/  IMAD.WIDE.U32 R10, R11, 0x4, R12 ;  /* 0x000000040b0a7825 */ /* 0x001fc800078e000c */
[----:B------:R-:W2:Y:S04]  /*03f0*/  LDG.E.U8 R17, desc[UR14][R14.64] ;  /* 0x0000000e0e117981 */ /* 0x000ea8000c1e1100 */
[----:B------:R0:W3:Y:S01]  /*0400*/  LDG.E R19, desc[UR14][R10.64] ;  /* 0x0000000e0a137981 */ /* 0x0000e2000c1e1900 */
[----:B------:R-:W-:Y:S01]  /*0410*/  I2FP.F32.U32 R9, UR8 ;  /* 0x0000000800097c45 */ /* 0x000fe20008201000 */
[----:B------:R-:W-:Y:S02]  /*0420*/  UIADD3 UR11, UPT, UPT, UR8, -0x2, URZ ;  /* 0xfffffffe080b7890 */ /* 0x000fe4000fffe0ff */
[----:B------:R-:W-:Y:S02]  /*0430*/  UIADD3 UR12, UPT, UPT, UR8, -0x1, URZ ;  /* 0xffffffff080c7890 */ /* 0x000fe4000fffe0ff */
[----:B------:R-:W-:-:S02]  /*0440*/  FADD R18, R4, R9 ;  /* 0x0000000904127221 */ /* 0x000fc40000000000 */
[----:B------:R-:W-:Y:S01]  /*0450*/  I2FP.F32.U32 R9, UR11 ;  /* 0x0000000b00097c45 */ /* 0x000fe20008201000 */
[----:B------:R-:W-:Y:S01]  /*0460*/  UIADD3 UR11, UPT, UPT, UR8, 0x1, URZ ;  /* 0x00000001080b7890 */ /* 0x000fe2000fffe0ff */
[----:B------:R-:W-:Y:S02]  /*0470*/  I2FP.F32.U32 R21, UR12 ;  /* 0x0000000c00157c45 */ /* 0x000fe40008201000 */
[----:B------:R-:W1:Y:S01]  /*0480*/  F2I.TRUNC.NTZ R18, R18 ;  /* 0x0000001200127305 */ /* 0x000e62000020f100 */
[C---:B------:R-:W-:Y:S02]  /*0490*/  FADD R9, R4.reuse, R9 ;  /* 0x0000000904097221 */ /* 0x040fe40000000000 */
[----:B0-----:R-:W-:Y:S01]  /*04a0*/  I2FP.F32.U32 R11, UR11 ;  /* 0x0000000b000b7c45 */ /* 0x001fe20008201000 */
[----:B------:R-:W-:Y:S01]  /*04b0*/  UIADD3 UR11, UPT, UPT, UR8, 0x2, URZ ;  /* 0x00000002080b7890 */ /* 0x000fe2000fffe0ff */
[----:B------:R-:W-:-:S03]  /*04c0*/  FADD R23, R4, R21 ;  /* 0x0000001504177221 */ /* 0x000fc60000000000 */
[----:B------:R-:W-:Y:S01]  /*04d0*/  FADD R21, R4, R11 ;  /* 0x0000000b04157221 */ /* 0x000fe20000000000 */
[----:B------:R0:W4:Y:S01]  /*04e0*/  F2I.TRUNC.NTZ R22, R9 ;  /* 0x0000000900167305 */ /* 0x000122000020f100 */
[----:B------:R-:W-:Y:S01]  /*04f0*/  I2FP.F32.U32 R11, UR11 ;  /* 0x0000000b000b7c45 */ /* 0x000fe20008201000 */
[----:B------:R-:W-:Y:S01]  /*0500*/  UIADD3 UR11, UPT, UPT, UR8, 0x3, URZ ;  /* 0x00000003080b7890 */ /* 0x000fe2000fffe0ff */
[----:B-1----:R-:W-:-:S03]  /*0510*/  ISETP.GE.AND P2, PT, R18, UR13, PT ;  /* 0x0000000d12007c0c */ /* 0x002fc6000bf46270 */
[----:B------:R-:W-:Y:S01]  /*0520*/  FADD R20, R4, R11 ;  /* 0x0000000b04147221 */ /* 0x000fe20000000000 */
[C---:B------:R-:W-:Y:S01]  /*0530*/  ISETP.GE.AND P1, PT, R18.reuse, RZ, PT ;  /* 0x000000ff1200720c */ /* 0x040fe20003f26270 */
[----:B------:R-:W1:Y:S01]  /*0540*/  F2I.TRUNC.NTZ R21, R21 ;  /* 0x0000001500157305 */ /* 0x000e62000020f100 */
[----:B------:R-:W-:Y:S02]  /*0550*/  SEL R18, R18, UR5, !P2 ;  /* 0x0000000512127c07 */ /* 0x000fe4000d000000 */
[----:B------:R-:W-:Y:S01]  /*0560*/  I2FP.F32.U32 R15, UR11 ;  /* 0x0000000b000f7c45 */ /* 0x000fe20008201000 */
[----:B------:R-:W-:Y:S01]  /*0570*/  UIADD3 UR11, UPT, UPT, UR8, 0x4, URZ ;  /* 0x00000004080b7890 */ /* 0x000fe2000fffe0ff */
[----:B0-----:R-:W-:-:S03]  /*0580*/  SEL R9, R18, RZ, P1 ;  /* 0x000000ff12097207 */ /* 0x001fc60000800000 */
[----:B------:R-:W0:Y:S02]  /*0590*/  F2I.TRUNC.NTZ R23, R23 ;  /* 0x0000001700177305 */ /* 0x000e24000020f100 */
[----:B------:R-:W-:Y:S02]  /*05a0*/  IMAD R11, R8, UR13, R9 ;  /* 0x0000000d080b7c24 */ /* 0x000fe4000f8e0209 */
[----:B------:R-:W-:Y:S01]  /*05b0*/  FADD R9, R4, R15 ;  /* 0x0000000f04097221 */ /* 0x000fe20000000000 */
[----:B------:R-:W-:Y:S01]  /*05c0*/  I2FP.F32.U32 R25, UR11 ;  /* 0x0000000b00197c45 */ /* 0x000fe20008201000 */
[----:B------:R-:W-:Y:S01]  /*05d0*/  IMAD.WIDE.U32 R14, R2, 0x4, R12 ;  /* 0x00000004020e7825 */ /* 0x000fe200078e000c */
[C---:B------:R-:W-:Y:S01]  /*05e0*/  IADD3 R10, P1, PT, R11.reuse, UR16, RZ ;  /* 0x000000100b0a7c10 */ /* 0x040fe2000ff3e0ff */
[----:B------:R-:W-:Y:S01]  /*05f0*/  F2I.TRUNC.NTZ R20, R20 ;  /* 0x0000001400147305 */ /* 0x000fe2000020f100 */
[----:B----4-:R-:W-:Y:S01]  /*0600*/  ISETP.GE.AND P3, PT, R22, UR13, PT ;  /* 0x0000000d16007c0c */ /* 0x010fe2000bf66270 */
[----:B------:R-:W-:Y:S01]  /*0610*/  FADD R18, R4, R25 ;  /* 0x0000001904127221 */ /* 0x000fe20000000000 */
[----:B------:R-:W-:Y:S01]  /*0620*/  LEA.HI.X.SX32 R11, R11, UR17, 0x1, P1 ;  /* 0x000000110b0b7c11 */ /* 0x000fe200088f0eff */
[----:B------:R-:W4:Y:S04]  /*0630*/  LDG.E R27, desc[UR14][R14.64] ;  /* 0x0000000e0e1b7981 */ /* 0x000f28000c1e1900 */
[----:B------:R-:W5:Y:S01]  /*0640*/  F2I.TRUNC.NTZ R9, R9 ;  /* 0x0000000900097305 */ /* 0x000f62000020f100 */
[----:B------:R-:W-:Y:S01]  /*0650*/  ISETP.GE.AND P5, PT, R22, RZ, PT ;  /* 0x000000ff1600720c */ /* 0x000fe20003fa6270 */
[----:B------:R5:W4:Y:S01]  /*0660*/  LDG.E.U8 R29, desc[UR14][R10.64] ;  /* 0x0000000e0a1d7981 */ /* 0x000b22000c1e1100 */
[----:B-1----:R-:W-:-:S02]  /*0670*/  ISETP.GE.AND P2, PT, R21, UR13, PT ;  /* 0x0000000d15007c0c */ /* 0x002fc4000bf46270 */
[----:B------:R-:W-:Y:S02]  /*0680*/  SEL R22, R22, UR5, !P3 ;  /* 0x0000000516167c07 */ /* 0x000fe4000d800000 */
[----:B0-----:R-:W-:Y:S02]  /*0690*/  ISETP.GE.AND P6, PT, R23, UR13, PT ;  /* 0x0000000d17007c0c */ /* 0x001fe4000bfc6270 */
[C---:B------:R-:W-:Y:S01]  /*06a0*/  ISETP.GE.AND P3, PT, R21.reuse, RZ, PT ;  /* 0x000000ff1500720c */ /* 0x040fe20003f66270 */
[----:B------:R-:W0:Y:S01]  /*06b0*/  F2I.TRUNC.NTZ R18, R18 ;  /* 0x0000001200127305 */ /* 0x000e22000020f100 */
[----:B------:R-:W-:Y:S02]  /*06c0*/  SEL R21, R21, UR5, !P2 ;  /* 0x0000000515157c07 */ /* 0x000fe4000d000000 */
[----:B-----5:R-:W-:Y:S02]  /*06d0*/  SEL R11, R22, RZ, P5 ;  /* 0x000000ff160b7207 */ /* 0x020fe40002800000 */
[----:B------:R-:W-:-:S02]  /*06e0*/  ISETP.GE.AND P1, PT, R23, RZ, PT ;  /* 0x000000ff1700720c */ /* 0x000fc40003f26270 */
[----:B------:R-:W-:Y:S02]  /*06f0*/  SEL R23, R23, UR5, !P6 ;  /* 0x0000000517177c07 */ /* 0x000fe4000f000000 */
[----:B------:R-:W-:Y:S01]  /*0700*/  SEL R15, R21, RZ, P3 ;  /* 0x000000ff150f7207 */ /* 0x000fe20001800000 */
[----:B------:R-:W-:Y:S01]  /*0710*/  IMAD R11, R8, UR13, R11 ;  /* 0x0000000d080b7c24 */ /* 0x000fe2000f8e020b */
[----:B------:R-:W-:Y:S02]  /*0720*/  ISETP.GE.AND P6, PT, R9, UR13, PT ;  /* 0x0000000d09007c0c */ /* 0x000fe4000bfc6270 */
[----:B------:R-:W-:Y:S02]  /*0730*/  ISETP.GE.AND P4, PT, R20, UR13, PT ;  /* 0x0000000d14007c0c */ /* 0x000fe4000bf86270 */
[----:B------:R-:W-:Y:S01]  /*0740*/  SEL R23, R23, RZ, P1 ;  /* 0x000000ff17177207 */ /* 0x000fe20000800000 */
[----:B------:R-:W-:Y:S01]  /*0750*/  IMAD R15, R8, UR13, R15 ;  /* 0x0000000d080f7c24 */ /* 0x000fe2000f8e020f */
[----:B------:R-:W-:-:S02]  /*0760*/  ISETP.GE.AND P1, PT, R9, RZ, PT ;  /* 0x000000ff0900720c */ /* 0x000fc40003f26270 */
[----:B------:R-:W-:Y:S02]  /*0770*/  SEL R9, R9, UR5, !P6 ;  /* 0x0000000509097c07 */ /* 0x000fe4000f000000 */
[C---:B------:R-:W-:Y:S02]  /*0780*/  ISETP.GE.AND P5, PT, R20.reuse, RZ, PT ;  /* 0x000000ff1400720c */ /* 0x040fe40003fa6270 */
[----:B------:R-:W-:Y:S01]  /*0790*/  SEL R10, R20, UR5, !P4 ;  /* 0x00000005140a7c07 */ /* 0x000fe2000e000000 */
[----:B------:R-:W-:Y:S01]  /*07a0*/  IMAD R20, R8, UR13, R23 ;  /* 0x0000000d08147c24 */ /* 0x000fe2000f8e0217 */
[----:B------:R-:W-:Y:S02]  /*07b0*/  IADD3 R24, P2, PT, R11, UR16, RZ ;  /* 0x000000100b187c10 */ /* 0x000fe4000ff5e0ff */
[----:B------:R-:W-:Y:S02]  /*07c0*/  SEL R23, R9, RZ, P1 ;  /* 0x000000ff09177207 */ /* 0x000fe40000800000 */
[----:B------:R-:W-:-:S02]  /*07d0*/  IADD3 R14, P1, PT, R15, UR16, RZ ;  /* 0x000000100f0e7c10 */ /* 0x000fc4000ff3e0ff */
[----:B------:R-:W-:Y:S02]  /*07e0*/  SEL R21, R10, RZ, P5 ;  /* 0x000000ff0a157207 */ /* 0x000fe40002800000 */
[----:B------:R-:W-:Y:S02]  /*07f0*/  LEA.HI.X.SX32 R25, R11, UR17, 0x1, P2 ;  /* 0x000000110b197c11 */ /* 0x000fe400090f0eff */
[----:B0-----:R-:W-:Y:S02]  /*0800*/  ISETP.GE.AND P2, PT, R18, UR13, PT ;  /* 0x0000000d12007c0c */ /* 0x001fe4000bf46270 */
[----:B------:R-:W-:Y:S02]  /*0810*/  IADD3 R10, P3, PT, R20, UR16, RZ ;  /* 0x00000010140a7c10 */ /* 0x000fe4000ff7e0ff */
[----:B------:R-:W-:Y:S01]  /*0820*/  LEA.HI.X.SX32 R15, R15, UR17, 0x1, P1 ;  /* 0x000000110f0f7c11 */ /* 0x000fe200088f0eff */
[----:B------:R-:W-:Y:S01]  /*0830*/  IMAD R21, R8, UR13, R21 ;  /* 0x0000000d08157c24 */ /* 0x000fe2000f8e0215 */
[C---:B------:R-:W-:Y:S01]  /*0840*/  ISETP.GE.AND P1, PT, R18.reuse, RZ, PT ;  /* 0x000000ff1200720c */ /* 0x040fe20003f26270 */
[----:B------:R0:W5:Y:S01]  /*0850*/  LDG.E.U8 R9, desc[UR14][R24.64] ;  /* 0x0000000e18097981 */ /* 0x000162000c1e1100 */
[----:B------:R-:W-:-:S02]  /*0860*/  SEL R18, R18, UR5, !P2 ;  /* 0x0000000512127c07 */ /* 0x000fc4000d000000 */
[----:B------:R-:W-:Y:S01]  /*0870*/  LEA.HI.X.SX32 R11, R20, UR17, 0x1, P3 ;  /* 0x00000011140b7c11 */ /* 0x000fe200098f0eff */
[----:B------:R-:W-:Y:S01]  /*0880*/  IMAD R23, R8, UR13, R23 ;  /* 0x0000000d08177c24 */ /* 0x000fe2000f8e0217 */
[C---:B------:R-:W-:Y:S01]  /*0890*/  IADD3 R20, P3, PT, R21.reuse, UR16, RZ ;  /* 0x0000001015147c10 */ /* 0x040fe2000ff7e0ff */
[----:B------:R1:W5:Y:S01]  /*08a0*/  LDG.E.U8 R26, desc[UR14][R14.64] ;  /* 0x0000000e0e1a7981 */ /* 0x000362000c1e1100 */
[----:B0-----:R-:W-:Y:S01]  /*08b0*/  SEL R24, R18, RZ, P1 ;  /* 0x000000ff12187207 */ /* 0x001fe20000800000 */
[C---:B------:R-:W-:Y:S02]  /*08c0*/  VIADD R25, R2.reuse, 0xfffffffe ;  /* 0xfffffffe02197836 */ /* 0x040fe40000000000 */
[----:B------:R-:W5:Y:S01]  /*08d0*/  LDG.E.U8 R28, desc[UR14][R10.64] ;  /* 0x0000000e0a1c7981 */ /* 0x000f62000c1e1100 */
[----:B------:R-:W-:Y:S01]  /*08e0*/  LEA.HI.X.SX32 R21, R21, UR17, 0x1, P3 ;  /* 0x0000001115157c11 */ /* 0x000fe200098f0eff */
[----:B------:R-:W-:Y:S01]  /*08f0*/  VIADD R18, R2, 0xffffffff ;  /* 0xffffffff02127836 */ /* 0x000fe20000000000 */
[----:B------:R-:W-:-:S03]  /*0900*/  IADD3 R22, P4, PT, R23, UR16, RZ ;  /* 0x0000001017167c10 */ /* 0x000fc6000ff9e0ff */
[----:B-1----:R-:W-:Y:S01]  /*0910*/  IMAD.WIDE.U32 R14, R18, 0x4, R12 ;  /* 0x00000004120e7825 */ /* 0x002fe200078e000c */
[----:B------:R-:W-:Y:S01]  /*0920*/  LEA.HI.X.SX32 R23, R23, UR17, 0x1, P4 ;  /* 0x0000001117177c11 */ /* 0x000fe2000a0f0eff */
[----:B------:R-:W5:Y:S04]  /*0930*/  LDG.E.U8 R20, desc[UR14][R20.64] ;  /* 0x0000000e14147981 */ /* 0x000f68000c1e1100 */
[----:B------:R0:W5:Y:S04]  /*0940*/  LDG.E.U8 R11, desc[UR14][R22.64] ;  /* 0x0000000e160b7981 */ /* 0x000168000c1e1100 */
[----:B------:R-:W5:Y:S01]  /*0950*/  LDG.E R14, desc[UR14][R14.64] ;  /* 0x0000000e0e0e7981 */ /* 0x000f62000c1e1900 */
[----:B0-----:R-:W-:Y:S01]  /*0960*/  VIADD R23, R2, 0x2 ;  /* 0x0000000202177836 */ /* 0x001fe20000000000 */
[----:B--2---:R-:W-:Y:S01]  /*0970*/  I2FP.F32.U32 R10, R17 ;  /* 0x00000011000a7245 */ /* 0x004fe20000201000 */
[----:B------:R-:W-:-:S02]  /*0980*/  IMAD R17, R8, UR13, R24 ;  /* 0x0000000d08117c24 */ /* 0x000fc4000f8e0218 */
[----:B------:R-:W-:-:S04]  /*0990*/  IMAD.WIDE.U32 R24, R25, 0x4, R12 ;  /* 0x0000000419187825 */ /* 0x000fc800078e000c */
[----:B---3--:R-:W-:Y:S01]  /*09a0*/  FFMA R10, R19, R10, R16 ;  /* 0x0000000a130a7223 */ /* 0x008fe20000000010 */
[C---:B------:R-:W-:Y:S01]  /*09b0*/  IADD3 R16, P1, PT, R17.reuse, UR16, RZ ;  /* 0x0000001011107c10 */ /* 0x040fe2000ff3e0ff */
[----:B------:R0:W2:Y:S01]  /*09c0*/  LDG.E R21, desc[UR14][R24.64] ;  /* 0x0000000e18157981 */ /* 0x0000a2000c1e1900 */
[----:B------:R-:W-:Y:S02]  /*09d0*/  VIADD R19, R2, 0x1 ;  /* 0x0000000102137836 */ /* 0x000fe40000000000 */
[----:B------:R-:W-:Y:S02]  /*09e0*/  LEA.HI.X.SX32 R17, R17, UR17, 0x1, P1 ;  /* 0x0000001111117c11 */ /* 0x000fe400088f0eff */
[----:B------:R-:W-:-:S03]  /*09f0*/  IMAD.WIDE.U32 R18, R19, 0x4, R12 ;  /* 0x0000000413127825 */ /* 0x000fc600078e000c */
[----:B------:R1:W3:Y:S04]  /*0a00*/  LDG.E.U8 R15, desc[UR14][R16.64] ;  /* 0x0000000e100f7981 */ /* 0x0002e8000c1e1100 */
[----:B------:R-:W3:Y:S01]  /*0a10*/  LDG.E R18, desc[UR14][R18.64] ;  /* 0x0000000e12127981 */ /* 0x000ee2000c1e1900 */
[----:B0-----:R-:W-:Y:S02]  /*0a20*/  VIADD R25, R2, 0x4 ;  /* 0x0000000402197836 */ /* 0x001fe40000000000 */
[----:B-1----:R-:W-:-:S04]  /*0a30*/  IMAD.WIDE.U32 R16, R23, 0x4, R12 ;  /* 0x0000000417107825 */ /* 0x002fc800078e000c */
[----:B------:R-:W-:Y:S02]  /*0a40*/  VIADD R23, R2, 0x3 ;  /* 0x0000000302177836 */ /* 0x000fe40000000000 */
[----:B------:R-:W3:Y:S02]  /*0a50*/  LDG.E R16, desc[UR14][R16.64] ;  /* 0x0000000e10107981 */ /* 0x000ee4000c1e1900 */
[----:B------:R-:W-:-:S04]  /*0a60*/  IMAD.WIDE.U32 R22, R23, 0x4, R12 ;  /* 0x0000000417167825 */ /* 0x000fc800078e000c */
[----:B------:R-:W-:Y:S02]  /*0a70*/  IMAD.WIDE.U32 R24, R25, 0x4, R12 ;  /* 0x0000000419187825 */ /* 0x000fe400078e000c */
[----:B------:R-:W3:Y:S04]  /*0a80*/  LDG.E R22, desc[UR14][R22.64] ;  /* 0x0000000e16167981 */ /* 0x000ee8000c1e1900 */
[----:B------:R-:W3:Y:S01]  /*0a90*/  LDG.E R24, desc[UR14][R24.64] ;  /* 0x0000000e18187981 */ /* 0x000ee2000c1e1900 */
[----:B------:R-:W-:-:S04]  /*0aa0*/  UIADD3 UR11, UPT, UPT, UR8, 0x5, URZ ;  /* 0x00000005080b7890 */ /* 0x000fc8000fffe0ff */
[----:B------:R-:W-:Y:S01]  /*0ab0*/  UISETP.NE.AND UP0, UPT, UR11, UR7, UPT ;  /* 0x000000070b00728c */ /* 0x000fe2000bf05270 */
[----:B----4-:R-:W-:Y:S01]  /*0ac0*/  I2FP.F32.U32 R29, R29 ;  /* 0x0000001d001d7245 */ /* 0x010fe20000201000 */
[----:B------:R-:W-:Y:S01]  /*0ad0*/  VIADD R2, R2, 0x8 ;  /* 0x0000000802027836 */ /* 0x000fe20000000000 */
[----:B------:R-:W-:Y:S01]  /*0ae0*/  UIADD3 UR8, UPT, UPT, UR8, 0x8, URZ ;  /* 0x0000000808087890 */ /* 0x000fe2000fffe0ff */
[----:B-----5:R-:W-:Y:S02]  /*0af0*/  I2FP.F32.U32 R9, R9 ;  /* 0x0000000900097245 */ /* 0x020fe40000201000 */
[----:B------:R-:W-:Y:S02]  /*0b00*/  I2FP.F32.U32 R28, R28 ;  /* 0x0000001c001c7245 */ /* 0x000fe40000201000 */
[----:B------:R-:W-:Y:S02]  /*0b10*/  I2FP.F32.U32 R26, R26 ;  /* 0x0000001a001a7245 */ /* 0x000fe40000201000 */
[----:B------:R-:W-:-:S02]  /*0b20*/  I2FP.F32.U32 R20, R20 ;  /* 0x0000001400147245 */ /* 0x000fc40000201000 */
[----:B------:R-:W-:Y:S01]  /*0b30*/  I2FP.F32.U32 R11, R11 ;  /* 0x0000000b000b7245 */ /* 0x000fe20000201000 */
[----:B--2---:R-:W-:-:S04]  /*0b40*/  FFMA R9, R21, R9, R10 ;  /* 0x0000000915097223 */ /* 0x004fc8000000000a */
[----:B------:R-:W-:-:S04]  /*0b50*/  FFMA R14, R14, R28, R9 ;  /* 0x0000001c0e0e7223 */ /* 0x000fc80000000009 */
[----:B------:R-:W-:-:S04]  /*0b60*/  FFMA R27, R27, R29, R14 ;  /* 0x0000001d1b1b7223 */ /* 0x000fc8000000000e */
[----:B---3--:R-:W-:Y:S01]  /*0b70*/  FFMA R27, R18, R26, R27 ;  /* 0x0000001a121b7223 */ /* 0x008fe2000000001b */
[----:B------:R-:W-:-:S03]  /*0b80*/  I2FP.F32.U32 R15, R15 ;  /* 0x0000000f000f7245 */ /* 0x000fc60000201000 */
[----:B------:R-:W-:-:S04]  /*0b90*/  FFMA R27, R16, R20, R27 ;  /* 0x00000014101b7223 */ /* 0x000fc8000000001b */
[----:B------:R-:W-:-:S04]  /*0ba0*/  FFMA R11, R22, R11, R27 ;  /* 0x0000000b160b7223 */ /* 0x000fc8000000001b */
[----:B------:R-:W-:Y:S01]  /*0bb0*/  FFMA R16, R24, R15, R11 ;  /* 0x0000000f18107223 */ /* 0x000fe2000000000b */
[----:B------:R-:W-:Y:S06]  /*0bc0*/  BRA.U UP0, `(.L_x_2) ;  /* 0xfffffff500d47547 */ /* 0x000fec000b83ffff */
[----:B------:R-:W-:-:S07]  /*0bd0*/  IMAD.U32 R2, RZ, RZ, UR7 ;  /* 0x00000007ff027e24 */ /* 0x000fce000f8e00ff */
.L_x_1:
[----:B------:R-:W-:-:S09]  /*0be0*/  UISETP.NE.AND UP0, UPT, UR9, URZ, UPT ;  /* 0x000000ff0900728c */ /* 0x000fd2000bf05270 */
[----:B------:R-:W-:Y:S05]  /*0bf0*/  BRA.U !UP0, `(.L_x_3) ;  /* 0x0000000908207547 */ /* 0x000fea000b800000 */
[----:B------:R-:W-:Y:S02]  /*0c00*/  UIADD3 UR8, UPT, UPT, UR9, -0x1, URZ ;  /* 0xffffffff09087890 */ /* 0x000fe4000fffe0ff */
[----:B------:R-:W-:Y:S02]  /*0c10*/  UISETP.NE.AND UP1, UPT, UR10, URZ, UPT ;  /* 0x000000ff0a00728c */ /* 0x000fe4000bf25270 */
[----:B------:R-:W-:-:S09]  /*0c20*/  UISETP.GE.U32.AND UP0, UPT, UR8, 0x3, UPT ;  /* 0x000000030800788c */ /* 0x000fd2000bf06070 */
[----:B------:R-:W-:Y:S05]  /*0c30*/  BRA.U !UP0, `(.L_x_4) ;  /* 0x00000005081c7547 */ /* 0x000fea000b800000 */
[----:B------:R-:W-:Y:S01]  /*0c40*/  I2FP.F32.U32 R9, R2 ;  /* 0x0000000200097245 */ /* 0x000fe20000201000 */
[C---:B------:R-:W-:Y:S01]  /*0c50*/  VIADD R10, R2.reuse, 0x1 ;  /* 0x00000001020a7836 */ /* 0x040fe20000000000 */
[----:B------:R-:W0:Y:S01]  /*0c60*/  LDCU UR8, c[0x0][0x39c] ;  /* 0x00007380ff0877ac */ /* 0x000e220008000800 */
[----:B------:R-:W-:Y:S02]  /*0c70*/  VIADD R14, R2, 0x3 ;  /* 0x00000003020e7836 */ /* 0x000fe40000000000 */
[----:B------:R-:W-:Y:S01]  /*0c80*/  FADD R9, R4, R9 ;  /* 0x0000000904097221 */ /* 0x000fe20000000000 */
[----:B------:R-:W-:Y:S01]  /*0c90*/  I2FP.F32.U32 R11, R10 ;  /* 0x0000000a000b7245 */ /* 0x000fe20000201000 */
[----:B------:R-:W-:Y:S01]  /*0ca0*/  VIADD R10, R2, 0x2 ;  /* 0x00000002020a7836 */ /* 0x000fe20000000000 */
[----:B------:R-:W-:Y:S01]  /*0cb0*/  I2FP.F32.U32 R15, R14 ;  /* 0x0000000e000f7245 */ /* 0x000fe20000201000 */
[----:B------:R-:W1:Y:S01]  /*0cc0*/  LDCU.64 UR12, c[0x0][0x388] ;  /* 0x00007100ff0c77ac */ /* 0x000e620008000a00 */
[----:B------:R-:W-:Y:S01]  /*0cd0*/  IMAD R17, R7, R6, R2 ;  /* 0x0000000607117224 */ /* 0x000fe200078e0202 */
[----:B------:R-:W0:Y:S01]  /*0ce0*/  F2I.TRUNC.NTZ R9, R9 ;  /* 0x0000000900097305 */ /* 0x000e22000020f100 */
[----:B------:R-:W-:Y:S01]  /*0cf0*/  I2FP.F32.U32 R13, R10 ;  /* 0x0000000a000d7245 */ /* 0x000fe20000201000 */
[C---:B------:R-:W-:Y:S01]  /*0d00*/  FADD R11, R4.reuse, R11 ;  /* 0x0000000b040b7221 */ /* 0x040fe20000000000 */
[----:B------:R-:W-:-:S03]  /*0d10*/  FADD R15, R4, R15 ;  /* 0x0000000f040f7221 */ /* 0x000fc60000000000 */
[----:B------:R-:W-:Y:S02]  /*0d20*/  FADD R13, R4, R13 ;  /* 0x0000000d040d7221 */ /* 0x000fe40000000000 */
[----:B------:R2:W3:Y:S01]  /*0d30*/  F2I.TRUNC.NTZ R12, R11 ;  /* 0x0000000b000c7305 */ /* 0x0004e2000020f100 */
[----:B0-----:R-:W-:-:S07]  /*0d40*/  ISETP.GE.AND P2, PT, R9, UR8, PT ;  /* 0x0000000809007c0c */ /* 0x001fce000bf46270 */
[----:B------:R-:W0:Y:S01]  /*0d50*/  F2I.TRUNC.NTZ R14, R13 ;  /* 0x0000000d000e7305 */ /* 0x000e22000020f100 */
[C---:B------:R-:W-:Y:S01]  /*0d60*/  ISETP.GE.AND P1, PT, R9.reuse, RZ, PT ;  /* 0x000000ff0900720c */ /* 0x040fe20003f26270 */
[----:B--2---:R-:W2:Y:S01]  /*0d70*/  LDC.64 R10, c[0x0][0x380] ;  /* 0x0000e000ff0a7b82 */ /* 0x004ea20000000a00 */
[----:B------:R-:W-:Y:S02]  /*0d80*/  SEL R9, R9, UR5, !P2 ;  /* 0x0000000509097c07 */ /* 0x000fe4000d000000 */
[----:B---3--:R-:W-:-:S03]  /*0d90*/  ISETP.GE.AND P2, PT, R12, UR8, PT ;  /* 0x000000080c007c0c */ /* 0x008fc6000bf46270 */
[----:B------:R-:W3:Y:S01]  /*0da0*/  F2I.TRUNC.NTZ R15, R15 ;  /* 0x0000000f000f7305 */ /* 0x000ee2000020f100 */
[----:B------:R-:W-:Y:S02]  /*0db0*/  SEL R9, R9, RZ, P1 ;  /* 0x000000ff09097207 */ /* 0x000fe40000800000 */
[C---:B------:R-:W-:Y:S02]  /*0dc0*/  ISETP.GE.AND P1, PT, R12.reuse, RZ, PT ;  /* 0x000000ff0c00720c */ /* 0x040fe40003f26270 */
[----:B------:R-:W-:Y:S01]  /*0dd0*/  SEL R12, R12, UR5, !P2 ;  /* 0x000000050c0c7c07 */ /* 0x000fe2000d000000 */
[----:B------:R-:W-:Y:S01]  /*0de0*/  IMAD R9, R8, UR8, R9 ;  /* 0x0000000808097c24 */ /* 0x000fe2000f8e0209 */
[C---:B0-----:R-:W-:Y:S02]  /*0df0*/  ISETP.GE.AND P3, PT, R14.reuse, UR8, PT ;  /* 0x000000080e007c0c */ /* 0x041fe4000bf66270 */
[----:B------:R-:W-:Y:S02]  /*0e00*/  ISETP.GE.AND P2, PT, R14, RZ, PT ;  /* 0x000000ff0e00720c */ /* 0x000fe40003f46270 */
[----:B------:R-:W-:-:S02]  /*0e10*/  SEL R13, R12, RZ, P1 ;  /* 0x000000ff0c0d7207 */ /* 0x000fc40000800000 */
[----:B------:R-:W-:Y:S02]  /*0e20*/  SEL R14, R14, UR5, !P3 ;  /* 0x000000050e0e7c07 */ /* 0x000fe4000d800000 */
[C---:B---3--:R-:W-:Y:S01]  /*0e30*/  ISETP.GE.AND P4, PT, R15.reuse, UR8, PT ;  /* 0x000000080f007c0c */ /* 0x048fe2000bf86270 */
[----:B------:R-:W-:Y:S01]  /*0e40*/  IMAD R13, R8, UR8, R13 ;  /* 0x00000008080d7c24 */ /* 0x000fe2000f8e020d */
[C---:B------:R-:W-:Y:S02]  /*0e50*/  ISETP.GE.AND P1, PT, R15.reuse, RZ, PT ;  /* 0x000000ff0f00720c */ /* 0x040fe40003f26270 */
[----:B------:R-:W-:Y:S02]  /*0e60*/  SEL R12, R15, UR5, !P4 ;  /* 0x000000050f0c7c07 */ /* 0x000fe4000e000000 */
[----:B------:R-:W-:Y:S02]  /*0e70*/  SEL R15, R14, RZ, P2 ;  /* 0x000000ff0e0f7207 */ /* 0x000fe40001000000 */
[----:B-1----:R-:W-:-:S02]  /*0e80*/  IADD3 R20, P3, PT, R9, UR12, RZ ;  /* 0x0000000c09147c10 */ /* 0x002fc4000ff7e0ff */
[----:B------:R-:W-:Y:S01]  /*0e90*/  SEL R19, R12, RZ, P1 ;  /* 0x000000ff0c137207 */ /* 0x000fe20000800000 */
[C---:B------:R-:W-:Y:S01]  /*0ea0*/  IMAD R15, R8.reuse, UR8, R15 ;  /* 0x00000008080f7c24 */ /* 0x040fe2000f8e020f */
[----:B------:R-:W-:Y:S02]  /*0eb0*/  LEA.HI.X.SX32 R21, R9, UR13, 0x1, P3 ;  /* 0x0000000d09157c11 */ /* 0x000fe400098f0eff */
[----:B------:R-:W-:Y:S01]  /*0ec0*/  IADD3 R24, P2, PT, R13, UR12, RZ ;  /* 0x0000000c0d187c10 */ /* 0x000fe2000ff5e0ff */
[----:B------:R-:W-:Y:S01]  /*0ed0*/  IMAD R22, R8, UR8, R19 ;  /* 0x0000000808167c24 */ /* 0x000fe2000f8e0213 */
[----:B------:R-:W-:Y:S01]  /*0ee0*/  IADD3 R12, P1, PT, R15, UR12, RZ ;  /* 0x0000000c0f0c7c10 */ /* 0x000fe2000ff3e0ff */
[--C-:B--2---:R-:W-:Y:S01]  /*0ef0*/  IMAD.WIDE.U32 R18, R17, 0x4, R10.reuse ;  /* 0x0000000411127825 */ /* 0x104fe200078e000a */
[----:B------:R-:W-:Y:S01]  /*0f00*/  LEA.HI.X.SX32 R25, R13, UR13, 0x1, P2 ;  /* 0x0000000d0d197c11 */ /* 0x000fe200090f0eff */
[----:B------:R0:W2:Y:S02]  /*0f10*/  LDG.E.U8 R9, desc[UR14][R20.64] ;  /* 0x0000000e14097981 */ /* 0x0000a4000c1e1100 */
[C---:B------:R-:W-:Y:S01]  /*0f20*/  VIADD R23, R17.reuse, 0x1 ;  /* 0x0000000111177836 */ /* 0x040fe20000000000 */
[C---:B------:R-:W-:Y:S01]  /*0f30*/  IADD3 R14, P2, PT, R22.reuse, UR12, RZ ;  /* 0x0000000c160e7c10 */ /* 0x040fe2000ff5e0ff */
[----:B------:R-:W-:Y:S01]  /*0f40*/  VIADD R27, R17, 0x2 ;  /* 0x00000002111b7836 */ /* 0x000fe20000000000 */
[----:B------:R-:W-:Y:S01]  /*0f50*/  LEA.HI.X.SX32 R13, R15, UR13, 0x1, P1 ;  /* 0x0000000d0f0d7c11 */ /* 0x000fe200088f0eff */
[----:B------:R-:W3:Y:S01]  /*0f60*/  LDG.E.U8 R24, desc[UR14][R24.64] ;  /* 0x0000000e18187981 */ /* 0x000ee2000c1e1100 */
[----:B------:R-:W-:Y:S01]  /*0f70*/  LEA.HI.X.SX32 R15, R22, UR13, 0x1, P2 ;  /* 0x0000000d160f7c11 */ /* 0x000fe200090f0eff */
[----:B0-----:R-:W-:-:S02]  /*0f80*/  IMAD.WIDE.U32 R20, R23, 0x4, R10 ;  /* 0x0000000417147825 */ /* 0x001fc400078e000a */
[----:B------:R-:W4:Y:S02]  /*0f90*/  LDG.E R19, desc[UR14][R18.64] ;  /* 0x0000000e12137981 */ /* 0x000f24000c1e1900 */
[----:B------:R-:W-:Y:S02]  /*0fa0*/  VIADD R17, R17, 0x3 ;  /* 0x0000000311117836 */ /* 0x000fe40000000000 */
[----:B------:R-:W5:Y:S01]  /*0fb0*/  LDG.E.U8 R12, desc[UR14][R12.64] ;  /* 0x0000000e0c0c7981 */ /* 0x000f62000c1e1100 */
[----:B------:R-:W-:-:S03]  /*0fc0*/  IMAD.WIDE.U32 R22, R27, 0x4, R10 ;  /* 0x000000041b167825 */ /* 0x000fc600078e000a */
[----:B------:R-:W5:Y:S01]  /*0fd0*/  LDG.E R20, desc[UR14][R20.64] ;  /* 0x0000000e14147981 */ /* 0x000f62000c1e1900 */
[----:B------:R-:W-:-:S03]  /*0fe0*/  IMAD.WIDE.U32 R10, R17, 0x4, R10 ;  /* 0x00000004110a7825 */ /* 0x000fc600078e000a */
[----:B------:R-:W5:Y:S04]  /*0ff0*/  LDG.E.U8 R14, desc[UR14][R14.64] ;  /* 0x0000000e0e0e7981 */ /* 0x000f68000c1e1100 */
[----:B------:R-:W5:Y:S04]  /*1000*/  LDG.E R22, desc[UR14][R22.64] ;  /* 0x0000000e16167981 */ /* 0x000f68000c1e1900 */
[----:B------:R-:W5:Y:S01]  /*1010*/  LDG.E R10, desc[UR14][R10.64] ;  /* 0x0000000e0a0a7981 */ /* 0x000f62000c1e1900 */
[----:B------:R-:W-:Y:S01]  /*1020*/  VIADD R2, R2, 0x4 ;  /* 0x0000000402027836 */ /* 0x000fe20000000000 */
[----:B--2---:R-:W-:-:S02]  /*1030*/  I2FP.F32.U32 R9, R9 ;  /* 0x0000000900097245 */ /* 0x004fc40000201000 */
[----:B---3--:R-:W-:-:S03]  /*1040*/  I2FP.F32.U32 R24, R24 ;  /* 0x0000001800187245 */ /* 0x008fc60000201000 */
[----:B----4-:R-:W-:Y:S01]  /*1050*/  FFMA R9, R19, R9, R16 ;  /* 0x0000000913097223 */ /* 0x010fe20000000010 */
[----:B-----5:R-:W-:-:S03]  /*1060*/  I2FP.F32.U32 R12, R12 ;  /* 0x0000000c000c7245 */ /* 0x020fc60000201000 */
[----:B------:R-:W-:Y:S01]  /*1070*/  FFMA R9, R20, R24, R9 ;  /* 0x0000001814097223 */ /* 0x000fe20000000009 */
[----:B------:R-:W-:-:S03]  /*1080*/  I2FP.F32.U32 R16, R14 ;  /* 0x0000000e00107245 */ /* 0x000fc60000201000 */
[----:B------:R-:W-:-:S04]  /*1090*/  FFMA R9, R22, R12, R9 ;  /* 0x0000000c16097223 */ /* 0x000fc80000000009 */
[----:B------:R-:W-:-:S07]  /*10a0*/  FFMA R16, R10, R16, R9 ;  /* 0x000000100a107223 */ /* 0x000fce0000000009 */
.L_x_4:
[----:B------:R-:W-:Y:S05]  /*10b0*/  BRA.U !UP1, `(.L_x_3) ;  /* 0x0000000109f07547 */ /* 0x000fea000b800000 */
[----:B------:R-:W-:Y:S01]  /*10c0*/  UISETP.NE.AND UP0, UPT, UR10, 0x1, UPT ;  /* 0x000000010a00788c */ /* 0x000fe2000bf05270 */
[----:B------:R-:W-:-:S08]  /*10d0*/  LOP3.LUT P1, RZ, R6, 0x1, RZ, 0xc0, !PT ;  /* 0x0000000106ff7812 */ /* 0x000fd0000782c0ff */
[----:B------:R-:W-:Y:S05]  /*10e0*/  BRA.U !UP0, `(.L_x_5) ;  /* 0x0000000108947547 */ /* 0x000fea000b800000 */
[----:B------:R-:W-:Y:S01]  /*10f0*/  I2FP.F32.U32 R9, R2 ;  /* 0x0000000200097245 */ /* 0x000fe20000201000 */
[----:B------:R-:W-:Y:S01]  /*1100*/  VIADD R10, R2, 0x1 ;  /* 0x00000001020a7836 */ /* 0x000fe20000000000 */
[----:B------:R-:W0:Y:S01]  /*1110*/  LDCU UR8, c[0x0][0x39c] ;  /* 0x00007380ff0877ac */ /* 0x000e220008000800 */
[----:B------:R-:W-:Y:S02]  /*1120*/  IMAD R15, R7, R6, R2 ;  /* 0x00000006070f7224 */ /* 0x000fe400078e0202 */
[C---:B------:R-:W-:Y:S01]  /*1130*/  FADD R9, R4.reuse, R9 ;  /* 0x0000000904097221 */ /* 0x040fe20000000000 */
[----:B------:R-:W-:Y:S01]  /*1140*/  I2FP.F32.U32 R11, R10 ;  /* 0x0000000a000b7245 */ /* 0x000fe20000201000 */
[----:B------:R-:W1:Y:S04]  /*1150*/  LDCU.64 UR12, c[0x0][0x388] ;  /* 0x00007100ff0c77ac */ /* 0x000e680008000a00 */
[----:B------:R-:W-:Y:S01]  /*1160*/  FADD R14, R4, R11 ;  /* 0x0000000b040e7221 */ /* 0x000fe20000000000 */
[----:B------:R-:W0:Y:S01]  /*1170*/  F2I.TRUNC.NTZ R9, R9 ;  /* 0x0000000900097305 */ /* 0x000e22000020f100 */
[----:B------:R-:W2:Y:S07]  /*1180*/  LDC.64 R10, c[0x0][0x380] ;  /* 0x0000e000ff0a7b82 */ /* 0x000eae0000000a00 */
[----:B------:R-:W3:Y:S01]  /*1190*/  F2I.TRUNC.NTZ R14, R14 ;  /* 0x0000000e000e7305 */ /* 0x000ee2000020f100 */
[----:B0-----:R-:W-:-:S02]  /*11a0*/  ISETP.GE.AND P3, PT, R9, UR8, PT ;  /* 0x0000000809007c0c */ /* 0x001fc4000bf66270 */
[C---:B------:R-:W-:Y:S02]  /*11b0*/  ISETP.GE.AND P2, PT, R9.reuse, RZ, PT ;  /* 0x000000ff0900720c */ /* 0x040fe40003f46270 */
[----:B------:R-:W-:Y:S02]  /*11c0*/  SEL R12, R9, UR5, !P3 ;  /* 0x00000005090c7c07 */ /* 0x000fe4000d800000 */
[----:B---3--:R-:W-:Y:S02]  /*11d0*/  ISETP.GE.AND P4, PT, R14, UR8, PT ;  /* 0x000000080e007c0c */ /* 0x008fe4000bf86270 */
[----:B------:R-:W-:Y:S02]  /*11e0*/  SEL R13, R12, RZ, P2 ;  /* 0x000000ff0c0d7207 */ /* 0x000fe40001000000 */
[C---:B------:R-:W-:Y:S02]  /*11f0*/  ISETP.GE.AND P3, PT, R14.reuse, RZ, PT ;  /* 0x000000ff0e00720c */ /* 0x040fe40003f66270 */
[----:B------:R-:W-:Y:S01]  /*1200*/  SEL R9, R14, UR5, !P4 ;  /* 0x000000050e097c07 */ /* 0x000fe2000e000000 */
[----:B------:R-:W-:-:S03]  /*1210*/  IMAD R13, R8, UR8, R13 ;  /* 0x00000008080d7c24 */ /* 0x000fc6000f8e020d */
[----:B------:R-:W-:Y:S02]  /*1220*/  SEL R9, R9, RZ, P3 ;  /* 0x000000ff09097207 */ /* 0x000fe40001800000 */
[----:B-1----:R-:W-:-:S03]  /*1230*/  IADD3 R18, P2, PT, R13, UR12, RZ ;  /* 0x0000000c0d127c10 */ /* 0x002fc6000ff5e0ff */
[----:B------:R-:W-:Y:S01]  /*1240*/  IMAD R9, R8, UR8, R9 ;  /* 0x0000000808097c24 */ /* 0x000fe2000f8e0209 */
[----:B------:R-:W-:-:S04]  /*1250*/  LEA.HI.X.SX32 R19, R13, UR13, 0x1, P2 ;  /* 0x0000000d0d137c11 */ /* 0x000fc800090f0eff */
[C---:B------:R-:W-:Y:S01]  /*1260*/  IADD3 R12, P2, PT, R9.reuse, UR12, RZ ;  /* 0x0000000c090c7c10 */ /* 0x040fe2000ff5e0ff */
[----:B------:R-:W3:Y:S03]  /*1270*/  LDG.E.U8 R18, desc[UR14][R18.64] ;  /* 0x0000000e12127981 */ /* 0x000ee6000c1e1100 */
[----:B------:R-:W-:Y:S01]  /*1280*/  LEA.HI.X.SX32 R13, R9, UR13, 0x1, P2 ;  /* 0x0000000d090d7c11 */ /* 0x000fe200090f0eff */
[C---:B------:R-:W-:Y:S02]  /*1290*/  VIADD R9, R15.reuse, 0x1 ;  /* 0x000000010f097836 */ /* 0x040fe40000000000 */
[--C-:B--2---:R-:W-:Y:S02]  /*12a0*/  IMAD.WIDE.U32 R14, R15, 0x4, R10.reuse ;  /* 0x000000040f0e7825 */ /* 0x104fe400078e000a */
[----:B------:R-:W2:Y:S02]  /*12b0*/  LDG.E.U8 R12, desc[UR14][R12.64] ;  /* 0x0000000e0c0c7981 */ /* 0x000ea4000c1e1100 */
[----:B------:R-:W-:-:S02]  /*12c0*/  IMAD.WIDE.U32 R10, R9, 0x4, R10 ;  /* 0x00000004090a7825 */ /* 0x000fc400078e000a */
[----:B------:R-:W4:Y:S04]  /*12d0*/  LDG.E R15, desc[UR14][R14.64] ;  /* 0x0000000e0e0f7981 */ /* 0x000f28000c1e1900 */
[----:B------:R-:W5:Y:S01]  /*12e0*/  LDG.E R10, desc[UR14][R10.64] ;  /* 0x0000000e0a0a7981 */ /* 0x000f62000c1e1900 */
[----:B------:R-:W-:Y:S01]  /*12f0*/  VIADD R2, R2, 0x2 ;  /* 0x0000000202027836 */ /* 0x000fe20000000000 */
[----:B---3--:R-:W-:Y:S02]  /*1300*/  I2FP.F32.U32 R9, R18 ;  /* 0x0000001200097245 */ /* 0x008fe40000201000 */
[----:B--2---:R-:W-:-:S03]  /*1310*/  I2FP.F32.U32 R17, R12 ;  /* 0x0000000c00117245 */ /* 0x004fc60000201000 */
[----:B----4-:R-:W-:-:S04]  /*1320*/  FFMA R9, R15, R9, R16 ;  /* 0x000000090f097223 */ /* 0x010fc80000000010 */
[----:B-----5:R-:W-:-:S07]  /*1330*/  FFMA R16, R10, R17, R9 ;  /* 0x000000110a107223 */ /* 0x020fce0000000009 */
.L_x_5:
[----:B------:R-:W-:Y:S05]  /*1340*/  @!P1 BRA `(.L_x_3) ;  /* 0x00000000004c9947 */ /* 0x000fea0003800000 */
[----:B------:R-:W-:Y:S01]  /*1350*/  I2FP.F32.U32 R9, R2 ;  /* 0x0000000200097245 */ /* 0x000fe20000201000 */
[----:B------:R-:W0:Y:S01]  /*1360*/  LDCU UR8, c[0x0][0x39c] ;  /* 0x00007380ff0877ac */ /* 0x000e220008000800 */
[----:B------:R-:W1:Y:S01]  /*1370*/  LDC.64 R10, c[0x0][0x380] ;  /* 0x0000e000ff0a7b82 */ /* 0x000e620000000a00 */
[----:B------:R-:W-:Y:S02]  /*1380*/  IMAD R7, R7, R6, R2 ;  /* 0x0000000607077224 */ /* 0x000fe400078e0202 */
[----:B------:R-:W-:Y:S01]  /*1390*/  FADD R12, R4, R9 ;  /* 0x00000009040c7221 */ /* 0x000fe20000000000 */
[----:B------:R-:W2:Y:S05]  /*13a0*/  LDCU.64 UR12, c[0x0][0x388] ;  /* 0x00007100ff0c77ac */ /* 0x000eaa0008000a00 */
[----:B------:R-:W0:Y:S02]  /*13b0*/  F2I.TRUNC.NTZ R12, R12 ;  /* 0x0000000c000c7305 */ /* 0x000e24000020f100 */
[C---:B0-----:R-:W-:Y:S01]  /*13c0*/  ISETP.GE.AND P2, PT, R12.reuse, UR8, PT ;  /* 0x000000080c007c0c */ /* 0x041fe2000bf46270 */
[----:B-1----:R-:W-:Y:S01]  /*13d0*/  IMAD.WIDE.U32 R10, R7, 0x4, R10 ;  /* 0x00000004070a7825 */ /* 0x002fe200078e000a */
[----:B------:R-:W-:-:S02]  /*13e0*/  ISETP.GE.AND P1, PT, R12, RZ, PT ;  /* 0x000000ff0c00720c */ /* 0x000fc40003f26270 */
[----:B------:R-:W-:-:S03]  /*13f0*/  SEL R9, R12, UR5, !P2 ;  /* 0x000000050c097c07 */ /* 0x000fc6000d000000 */
[----:B------:R-:W3:Y:S01]  /*1400*/  LDG.E R11, desc[UR14][R10.64] ;  /* 0x0000000e0a0b7981 */ /* 0x000ee2000c1e1900 */
[----:B------:R-:W-:-:S05]  /*1410*/  SEL R9, R9, RZ, P1 ;  /* 0x000000ff09097207 */ /* 0x000fca0000800000 */
[----:B------:R-:W-:-:S05]  /*1420*/  IMAD R9, R8, UR8, R9 ;  /* 0x0000000808097c24 */ /* 0x000fca000f8e0209 */
[----:B--2---:R-:W-:-:S04]  /*1430*/  IADD3 R8, P1, PT, R9, UR12, RZ ;  /* 0x0000000c09087c10 */ /* 0x004fc8000ff3e0ff */
[----:B------:R-:W-:-:S05]  /*1440*/  LEA.HI.X.SX32 R9, R9, UR13, 0x1, P1 ;  /* 0x0000000d09097c11 */ /* 0x000fca00088f0eff */
[----:B------:R-:W2:Y:S02]  /*1450*/  LDG.E.U8 R8, desc[UR14][R8.64] ;  /* 0x0000000e08087981 */ /* 0x000ea4000c1e1100 */
[----:B--2---:R-:W-:-:S05]  /*1460*/  I2FP.F32.U32 R2, R8 ;  /* 0x0000000800027245 */ /* 0x004fca0000201000 */
[----:B---3--:R-:W-:-:S07]  /*1470*/  FFMA R16, R11, R2, R16 ;  /* 0x000000020b107223 */ /* 0x008fce0000000010 */
.L_x_3:
[----:B------:R-:W-:Y:S05]  /*1480*/  @P0 BRA `(.L_x_6) ;  /* 0xffffffec00540947 */ /* 0x000fea000383ffff */
.L_x_0:
[----:B------:R-:W0:Y:S01]  /*1490*/  LDCU UR6, c[0x0][0x39c] ;  /* 0x00007380ff0677ac */ /* 0x000e220008000800 */
[----:B------:R-:W1:Y:S01]  /*14a0*/  F2I.U32.TRUNC.NTZ R5, R16 ;  /* 0x0000001000057305 */ /* 0x000e62000020f000 */
[----:B------:R-:W2:Y:S01]  /*14b0*/  LDCU.64 UR4, c[0x0][0x390] ;  /* 0x00007200ff0477ac */ /* 0x000ea20008000a00 */
[----:B0-----:R-:W-:-:S05]  /*14c0*/  IMAD R0, R0, UR6, R3 ;  /* 0x0000000600007c24 */ /* 0x001fca000f8e0203 */
[----:B--2---:R-:W-:-:S04]  /*14d0*/  IADD3 R2, P0, PT, R0, UR4, RZ ;  /* 0x0000000400027c10 */ /* 0x004fc8000ff1e0ff */
[----:B------:R-:W-:-:S05]  /*14e0*/  LEA.HI.X.SX32 R3, R0, UR5, 0x1, P0 ;  /* 0x0000000500037c11 */ /* 0x000fca00080f0eff */
[----:B-1----:R-:W-:Y:S01]  /*14f0*/  STG.E.U8 desc[UR14][R2.64], R5 ;  /* 0x0000000502007986 */ /* 0x002fe2000c10110e */
[----:B------:R-:W-:Y:S05]  /*1500*/  EXIT ;  /* 0x000000000000794d */ /* 0x000fea0003800000 */
.L_x_7:
[----:B------:R-:W-:-:S00]  /*1510*/  BRA `(.L_x_7) ;  /* 0xfffffffc00fc7947 */ /* 0x000fc0000383ffff */
[----:B------:R-:W-:-:S00]  /*1520*/  NOP ;  /* 0x0000000000007918 */ /* 0x000fc00000000000 */
        /* <DEDUP_REMOVED lines=13> */
.L_x_8:


//--------------------- .nv.shared.reserved.0     --------------------------
	.section	.nv.shared.reserved.0,"aw",@nobits
	.weak		__nv_reservedSMEM_offset_0_alias
	.size		__nv_reservedSMEM_offset_0_alias, 0, 64
	.other		__nv_reservedSMEM_offset_0_alias,@"STO_CUDA_RESERVED_SHARED STV_DEFAULT"
__nv_reservedSMEM_offset_0_alias:
	.zero		0
	.zero		64


//--------------------- .nv.constant0._Z18calculation_kernelPfPhS0_iii --------------------------
	.section	.nv.constant0._Z18calculation_kernelPfPhS0_iii,"a",@progbits
	.sectionflags	@""
	.align	4
.nv.constant0._Z18calculation_kernelPfPhS0_iii:
	.zero		932


//--------------------- SYMBOLS --------------------------

	.type		.nv.reservedSmem.offset0,@object
	.size		.nv.reservedSmem.offset0,0x4
